	.headerflags	@"EF_CUDA_TEXMODE_UNIFIED EF_CUDA_64BIT_ADDRESS EF_CUDA_ACCELERATORS EF_CUDA_SM90 EF_CUDA_VIRTUAL_SM(EF_CUDA_SM90)"
	.elftype	@"ET_EXEC"


//--------------------- .nv.info                  --------------------------
	.section	.nv.info,"",@"SHT_CUDA_INFO"
	.align	4


	//----- nvinfo : EIATTR_REGCOUNT
	.align		4
        /*0000*/ 	.byte	0x04, 0x2f
        /*0002*/ 	.short	(.L_1 - .L_0)
	.align		4
.L_0:
        /*0004*/ 	.word	index@(triton_poi_fused_add_convolution_mean_6)
        /*0008*/ 	.word	0x00000016


	//----- nvinfo : EIATTR_MIN_STACK_SIZE
	.align		4
.L_1:
        /*000c*/ 	.byte	0x04, 0x12
        /*000e*/ 	.short	(.L_3 - .L_2)
	.align		4
.L_2:
        /*0010*/ 	.word	index@(triton_poi_fused_add_convolution_mean_6)
        /*0014*/ 	.word	0x00000000


	//----- nvinfo : EIATTR_FRAME_SIZE
	.align		4
.L_3:
        /*0018*/ 	.byte	0x04, 0x11
        /*001a*/ 	.short	(.L_5 - .L_4)
	.align		4
.L_4:
        /*001c*/ 	.word	index@(triton_poi_fused_add_convolution_mean_6)
        /*0020*/ 	.word	0x00000000


	//----- nvinfo : EIATTR_MIN_STACK_SIZE
	.align		4
.L_5:
        /*0024*/ 	.byte	0x04, 0x12
        /*0026*/ 	.short	(.L_7 - .L_6)
	.align		4
.L_6:
        /*0028*/ 	.word	index@(triton_poi_fused_add_convolution_mean_6)
        /*002c*/ 	.word	0x00000000
.L_7:


//--------------------- .nv.info.triton_poi_fused_add_convolution_mean_6 --------------------------
	.section	.nv.info.triton_poi_fused_add_convolution_mean_6,"",@"SHT_CUDA_INFO"
	.sectionflags	@""
	.align	4


	//----- nvinfo : EIATTR_CUDA_API_VERSION
	.align		4
        /*0000*/ 	.byte	0x04, 0x37
        /*0002*/ 	.short	(.L_9 - .L_8)
.L_8:
        /*0004*/ 	.word	0x0000007c


	//----- nvinfo : EIATTR_KPARAM_INFO
	.align		4
.L_9:
        /*0008*/ 	.byte	0x04, 0x17
        /*000a*/ 	.short	(.L_11 - .L_10)
.L_10:
        /*000c*/ 	.word	0x00000000
        /*0010*/ 	.short	0x0004
        /*0012*/ 	.short	0x0020
        /*0014*/ 	.byte	0x00, 0xf0, 0x11, 0x00


	//----- nvinfo : EIATTR_KPARAM_INFO
	.align		4
.L_11:
        /*0018*/ 	.byte	0x04, 0x17
        /*001a*/ 	.short	(.L_13 - .L_12)
.L_12:
        /*001c*/ 	.word	0x00000000
        /*0020*/ 	.short	0x0003
        /*0022*/ 	.short	0x0018
        /*0024*/ 	.byte	0x00, 0xf4, 0x21, 0x00


	//----- nvinfo : EIATTR_KPARAM_INFO
	.align		4
.L_13:
        /*0028*/ 	.byte	0x04, 0x17
        /*002a*/ 	.short	(.L_15 - .L_14)
.L_14:
        /*002c*/ 	.word	0x00000000
        /*0030*/ 	.short	0x0002
        /*0032*/ 	.short	0x0010
        /*0034*/ 	.byte	0x00, 0xf4, 0x21, 0x00


	//----- nvinfo : EIATTR_KPARAM_INFO
	.align		4
.L_15:
        /*0038*/ 	.byte	0x04, 0x17
        /*003a*/ 	.short	(.L_17 - .L_16)
.L_16:
        /*003c*/ 	.word	0x00000000
        /*0040*/ 	.short	0x0001
        /*0042*/ 	.short	0x0008
        /*0044*/ 	.byte	0x00, 0xf4, 0x21, 0x00


	//----- nvinfo : EIATTR_KPARAM_INFO
	.align		4
.L_17:
        /*0048*/ 	.byte	0x04, 0x17
        /*004a*/ 	.short	(.L_19 - .L_18)
.L_18:
        /*004c*/ 	.word	0x00000000
        /*0050*/ 	.short	0x0000
        /*0052*/ 	.short	0x0000
        /*0054*/ 	.byte	0x00, 0xf4, 0x21, 0x00


	//----- nvinfo : EIATTR_SPARSE_MMA_MASK
	.align		4
.L_19:
        /*0058*/ 	.byte	0x03, 0x50
        /*005a*/ 	.short	0x0000


	//----- nvinfo : EIATTR_MAXREG_COUNT
	.align		4
        /*005c*/ 	.byte	0x03, 0x1b
        /*005e*/ 	.short	0x00ff


	//----- nvinfo : EIATTR_EXIT_INSTR_OFFSETS
	.align		4
        /*0060*/ 	.byte	0x04, 0x1c
        /*0062*/ 	.short	(.L_21 - .L_20)


	//   ....[0]....
.L_20:
        /*0064*/ 	.word	0x000002f0


	//   ....[1]....
        /*0068*/ 	.word	0x00000320


	//----- nvinfo : EIATTR_REQNTID
	.align		4
.L_21:
        /*006c*/ 	.byte	0x04, 0x10
        /*006e*/ 	.short	(.L_23 - .L_22)
.L_22:
        /*0070*/ 	.word	0x00000020
        /*0074*/ 	.word	0x00000001
        /*0078*/ 	.word	0x00000001


	//----- nvinfo : EIATTR_CBANK_PARAM_SIZE
	.align		4
.L_23:
        /*007c*/ 	.byte	0x03, 0x19
        /*007e*/ 	.short	0x0024


	//----- nvinfo : EIATTR_PARAM_CBANK
	.align		4
        /*0080*/ 	.byte	0x04, 0x0a
        /*0082*/ 	.short	(.L_25 - .L_24)
	.align		4
.L_24:
        /*0084*/ 	.word	index@(.nv.constant0.triton_poi_fused_add_convolution_mean_6)
        /*0088*/ 	.short	0x0210
        /*008a*/ 	.short	0x0024


	//----- nvinfo : EIATTR_SW_WAR
	.align		4
.L_25:
        /*008c*/ 	.byte	0x04, 0x36
        /*008e*/ 	.short	(.L_27 - .L_26)
.L_26:
        /*0090*/ 	.word	0x00000008
.L_27:


//--------------------- .nv.callgraph             --------------------------
	.section	.nv.callgraph,"",@"SHT_CUDA_CALLGRAPH"
	.align	4
	.sectionentsize	8
	.align		4
        /*0000*/ 	.word	0x00000000
	.align		4
        /*0004*/ 	.word	0xffffffff
	.align		4
        /*0008*/ 	.word	0x00000000
	.align		4
        /*000c*/ 	.word	0xfffffffe
	.align		4
        /*0010*/ 	.word	0x00000000
	.align		4
        /*0014*/ 	.word	0xfffffffd
	.align		4
        /*0018*/ 	.word	0x00000000
	.align		4
        /*001c*/ 	.word	0xfffffffc


//--------------------- .text.triton_poi_fused_add_convolution_mean_6 --------------------------
	.section	.text.triton_poi_fused_add_convolution_mean_6,"ax",@progbits
	.align	128
        .global         triton_poi_fused_add_convolution_mean_6
        .type           triton_poi_fused_add_convolution_mean_6,@function
        .size           triton_poi_fused_add_convolution_mean_6,(.L_x_1 - triton_poi_fused_add_convolution_mean_6)
        .other          triton_poi_fused_add_convolution_mean_6,@"STO_CUDA_ENTRY STV_DEFAULT"
triton_poi_fused_add_convolution_mean_6:
.text.triton_poi_fused_add_convolution_mean_6:
[----:B------:R-:W0:Y:S02]  /*0000*/  LDC R1, c[0x0][0x28] ;  /* 0x00000a00ff017b82 */ /* 0x000e240000000800 */
[----:B------:R-:W1:Y:S01]  /*0010*/  S2R R0, SR_TID.X ;  /* 0x0000000000007919 */ /* 0x000e620000002100 */
[----:B------:R-:W2:Y:S01]  /*0020*/  LDC.64 R4, c[0x0][0x218] ;  /* 0x00008600ff047b82 */ /* 0x000ea20000000a00 */
[----:B------:R-:W-:Y:S01]  /*0030*/  ULDC.64 UR4, c[0x0][0x208] ;  /* 0x0000820000047ab9 */ /* 0x000fe20000000a00 */
[----:B------:R-:W3:Y:S06]  /*0040*/  S2R R9, SR_CTAID.X ;  /* 0x0000000000097919 */ /* 0x000eec0000002500 */
[----:B------:R-:W4:Y:S08]  /*0050*/  LDC.64 R2, c[0x0][0x210] ;  /* 0x00008400ff027b82 */ /* 0x000f300000000a00 */
[----:B------:R-:W5:Y:S01]  /*0060*/  LDC.64 R6, c[0x0][0x220] ;  /* 0x00008800ff067b82 */ /* 0x000f620000000a00 */
[----:B-1----:R-:W-:-:S02]  /*0070*/  LOP3.LUT R0, R0, 0x1f, RZ, 0xc0, !PT ;  /* 0x0000001f00007812 */ /* 0x002fc400078ec0ff */
[----:B---3--:R-:W-:Y:S02]  /*0080*/  SHF.R.S32.HI R8, RZ, 0x1a, R9 ;  /* 0x0000001aff087819 */ /* 0x008fe40000011409 */
[----:B------:R-:W-:Y:S02]  /*0090*/  LEA R9, R9, R0, 0x5 ;  /* 0x0000000009097211 */ /* 0x000fe400078e28ff */
[----:B------:R-:W-:Y:S02]  /*00a0*/  SGXT R0, R8, 0x1 ;  /* 0x000000010800781a */ /* 0x000fe40000000200 */
[C---:B------:R-:W-:Y:S02]  /*00b0*/  ISETP.GE.AND P0, PT, R9.reuse, 0x20, PT ;  /* 0x000000200900780c */ /* 0x040fe40003f06270 */
[----:B------:R-:W-:Y:S02]  /*00c0*/  LEA.HI R0, R0, R9, RZ, 0x3 ;  /* 0x0000000900007211 */ /* 0x000fe400078f18ff */
[----:B------:R-:W-:-:S02]  /*00d0*/  SHF.L.U32 R13, R9, 0x2, RZ ;  /* 0x00000002090d7819 */ /* 0x000fc400000006ff */
[----:B------:R-:W-:-:S03]  /*00e0*/  LOP3.LUT R0, R0, 0xfffffff8, RZ, 0xc0, !PT ;  /* 0xfffffff800007812 */ /* 0x000fc600078ec0ff */
[C---:B----4-:R-:W-:Y:S01]  /*00f0*/  IMAD.WIDE R2, R13.reuse, 0x4, R2 ;  /* 0x000000040d027825 */ /* 0x050fe200078e0202 */
[----:B------:R-:W-:Y:S01]  /*0100*/  IADD3 R11, R9, -R0, RZ ;  /* 0x80000000090b7210 */ /* 0x000fe20007ffe0ff */
[----:B------:R-:W-:Y:S01]  /*0110*/  HFMA2.MMA R0, -RZ, RZ, 0, 0 ;  /* 0x00000000ff007435 */ /* 0x000fe200000001ff */
[----:B------:R-:W-:Y:S01]  /*0120*/  CS2R R14, SRZ ;  /* 0x00000000000e7805 */ /* 0x000fe2000001ff00 */
[----:B-----5:R-:W-:-:S04]  /*0130*/  IMAD.WIDE R6, R13, 0x4, R6 ;  /* 0x000000040d067825 */ /* 0x020fc800078e0206 */
[----:B--2---:R-:W-:Y:S01]  /*0140*/  IMAD.WIDE R4, R11, 0x4, R4 ;  /* 0x000000040b047825 */ /* 0x004fe200078e0204 */
[----:B------:R-:W-:Y:S02]  /*0150*/  CS2R R10, SRZ ;  /* 0x00000000000a7805 */ /* 0x000fe4000001ff00 */
[----:B------:R-:W-:Y:S02]  /*0160*/  MOV R8, RZ ;  /* 0x000000ff00087202 */ /* 0x000fe40000000f00 */
[----:B------:R-:W-:Y:S01]  /*0170*/  CS2R R12, SRZ ;  /* 0x00000000000c7805 */ /* 0x000fe2000001ff00 */
[----:B------:R-:W-:Y:S01]  /*0180*/  HFMA2.MMA R16, -RZ, RZ, 0, 0 ;  /* 0x00000000ff107435 */ /* 0x000fe200000001ff */
[----:B------:R-:W2:Y:S04]  /*0190*/  @!P0 LDG.E.EL R0, desc[UR4][R2.64] ;  /* 0x0000000402008981 */ /* 0x000ea8000c2e1900 */
[----:B------:R1:W2:Y:S04]  /*01a0*/  @!P0 LDG.E.EL R11, desc[UR4][R4.64] ;  /* 0x00000004040b8981 */ /* 0x0002a8000c2e1900 */
[----:B------:R-:W3:Y:S04]  /*01b0*/  @!P0 LDG.E.EL R10, desc[UR4][R2.64+0x4] ;  /* 0x00000404020a8981 */ /* 0x000ee8000c2e1900 */
[----:B------:R-:W4:Y:S01]  /*01c0*/  @!P0 LDG.E.EL R8, desc[UR4][R6.64] ;  /* 0x0000000406088981 */ /* 0x000f22000c2e1900 */
[----:B-1----:R-:W1:Y:S03]  /*01d0*/  LDC.64 R4, c[0x0][0x228] ;  /* 0x00008a00ff047b82 */ /* 0x002e660000000a00 */
[----:B------:R-:W5:Y:S04]  /*01e0*/  @!P0 LDG.E.EL R12, desc[UR4][R6.64+0x4] ;  /* 0x00000404060c8981 */ /* 0x000f68000c2e1900 */
[----:B------:R-:W5:Y:S04]  /*01f0*/  @!P0 LDG.E.EL R14, desc[UR4][R2.64+0x8] ;  /* 0x00000804020e8981 */ /* 0x000f68000c2e1900 */
[----:B------:R1:W5:Y:S04]  /*0200*/  @!P0 LDG.E.EL R16, desc[UR4][R2.64+0xc] ;  /* 0x00000c0402108981 */ /* 0x000368000c2e1900 */
[----:B------:R-:W5:Y:S04]  /*0210*/  @!P0 LDG.E.EL R13, desc[UR4][R6.64+0x8] ;  /* 0x00000804060d8981 */ /* 0x000f68000c2e1900 */
[----:B------:R-:W5:Y:S01]  /*0220*/  @!P0 LDG.E.EL R15, desc[UR4][R6.64+0xc] ;  /* 0x00000c04060f8981 */ /* 0x000f62000c2e1900 */
[----:B-1----:R-:W-:-:S04]  /*0230*/  IMAD.WIDE R2, R9, 0x4, R4 ;  /* 0x0000000409027825 */ /* 0x002fc800078e0204 */
[----:B--2---:R-:W-:Y:S01]  /*0240*/  FADD R17, R11, R0 ;  /* 0x000000000b117221 */ /* 0x004fe20000000000 */
[----:B---3--:R-:W-:-:S03]  /*0250*/  FADD R19, R10, R11 ;  /* 0x0000000b0a137221 */ /* 0x008fc60000000000 */
[----:B----4-:R-:W-:Y:S01]  /*0260*/  FADD R8, R17, R8 ;  /* 0x0000000811087221 */ /* 0x010fe20000000000 */
[----:B-----5:R-:W-:Y:S01]  /*0270*/  FADD R19, R19, R12 ;  /* 0x0000000c13137221 */ /* 0x020fe20000000000 */
[----:B------:R-:W-:-:S03]  /*0280*/  FADD R14, R14, R11 ;  /* 0x0000000b0e0e7221 */ /* 0x000fc60000000000 */
[----:B------:R-:W-:Y:S01]  /*0290*/  FADD R8, R8, R19 ;  /* 0x0000001308087221 */ /* 0x000fe20000000000 */
[----:B------:R-:W-:Y:S01]  /*02a0*/  FADD R16, R16, R11 ;  /* 0x0000000b10107221 */ /* 0x000fe20000000000 */
[----:B------:R-:W-:-:S03]  /*02b0*/  FADD R13, R14, R13 ;  /* 0x0000000d0e0d7221 */ /* 0x000fc60000000000 */
[----:B------:R-:W-:Y:S01]  /*02c0*/  FADD R15, R16, R15 ;  /* 0x0000000f100f7221 */ /* 0x000fe20000000000 */
[----:B------:R-:W-:-:S04]  /*02d0*/  FADD R8, R8, R13 ;  /* 0x0000000d08087221 */ /* 0x000fc80000000000 */
[----:B------:R-:W-:Y:S01]  /*02e0*/  FADD R8, R8, R15 ;  /* 0x0000000f08087221 */ /* 0x000fe20000000000 */
[----:B------:R-:W-:Y:S06]  /*02f0*/  @P0 EXIT ;  /* 0x000000000000094d */ /* 0x000fec0003800000 */
[----:B------:R-:W-:-:S05]  /*0300*/  FMUL R5, R8, 0.25 ;  /* 0x3e80000008057820 */ /* 0x000fca0000400000 */
[----:B------:R-:W-:Y:S01]  /*0310*/  STG.E desc[UR4][R2.64], R5 ;  /* 0x0000000502007986 */ /* 0x000fe2000c101904 */
[----:B------:R-:W-:Y:S05]  /*0320*/  EXIT ;  /* 0x000000000000794d */ /* 0x000fea0003800000 */
.L_x_0:
[----:B------:R-:W-:-:S00]  /*0330*/  BRA `(.L_x_0) ;  /* 0xfffffffc00fc7947 */ /* 0x000fc0000383ffff */
[----:B------:R-:W-:-:S00]  /*0340*/  NOP ;  /* 0x0000000000007918 */ /* 0x000fc00000000000 */
        /* <DEDUP_REMOVED lines=11> */
.L_x_1:


//--------------------- .nv.constant0.triton_poi_fused_add_convolution_mean_6 --------------------------
	.section	.nv.constant0.triton_poi_fused_add_convolution_mean_6,"a",@progbits
	.sectionflags	@""
	.align	4
.nv.constant0.triton_poi_fused_add_convolution_mean_6:
	.zero		564
